//
// Generated by NVIDIA NVVM Compiler
//
// Compiler Build ID: CL-36424714
// Cuda compilation tools, release 13.0, V13.0.88
// Based on NVVM 20.0.0
//

.version 9.0
.target sm_100
.address_size 64

	// .globl	_Z16computeMSEKernelPfPhS0_iiiii
// _ZZ20findMinInArrayKernelPfiS_PiE5cache has been demoted

.visible .entry _Z16computeMSEKernelPfPhS0_iiiii(
	.param .u64 .ptr .align 1 _Z16computeMSEKernelPfPhS0_iiiii_param_0,
	.param .u64 .ptr .align 1 _Z16computeMSEKernelPfPhS0_iiiii_param_1,
	.param .u64 .ptr .align 1 _Z16computeMSEKernelPfPhS0_iiiii_param_2,
	.param .u32 _Z16computeMSEKernelPfPhS0_iiiii_param_3,
	.param .u32 _Z16computeMSEKernelPfPhS0_iiiii_param_4,
	.param .u32 _Z16computeMSEKernelPfPhS0_iiiii_param_5,
	.param .u32 _Z16computeMSEKernelPfPhS0_iiiii_param_6,
	.param .u32 _Z16computeMSEKernelPfPhS0_iiiii_param_7
)
{
	.reg .pred 	%p<17>;
	.reg .b32 	%r<98>;
	.reg .b32 	%f<56>;
	.reg .b64 	%rd<37>;

	ld.param.u64 	%rd6, [_Z16computeMSEKernelPfPhS0_iiiii_param_0];
	ld.param.u64 	%rd7, [_Z16computeMSEKernelPfPhS0_iiiii_param_1];
	ld.param.u64 	%rd8, [_Z16computeMSEKernelPfPhS0_iiiii_param_2];
	ld.param.u32 	%r22, [_Z16computeMSEKernelPfPhS0_iiiii_param_3];
	ld.param.u32 	%r23, [_Z16computeMSEKernelPfPhS0_iiiii_param_4];
	ld.param.u32 	%r26, [_Z16computeMSEKernelPfPhS0_iiiii_param_5];
	ld.param.u32 	%r24, [_Z16computeMSEKernelPfPhS0_iiiii_param_6];
	ld.param.u32 	%r25, [_Z16computeMSEKernelPfPhS0_iiiii_param_7];
	cvta.to.global.u64 	%rd1, %rd8;
	cvta.to.global.u64 	%rd2, %rd7;
	mov.u32 	%r28, %tid.y;
	mov.u32 	%r29, %ctaid.y;
	mov.u32 	%r30, %ntid.y;
	mad.lo.s32 	%r1, %r29, %r30, %r28;
	mov.u32 	%r31, %tid.x;
	mov.u32 	%r32, %ctaid.x;
	mov.u32 	%r33, %ntid.x;
	mad.lo.s32 	%r2, %r32, %r33, %r31;
	add.s32 	%r34, %r25, %r1;
	add.s32 	%r36, %r24, %r1;
	setp.ge.s32 	%p1, %r36, %r23;
	setp.ge.s32 	%p2, %r34, %r26;
	or.pred  	%p3, %p1, %p2;
	setp.lt.s32 	%p4, %r25, 1;
	or.pred  	%p5, %p3, %p4;
	setp.lt.s32 	%p6, %r24, 1;
	mov.f32 	%f54, 0f00000000;
	or.pred  	%p7, %p5, %p6;
	@%p7 bra 	$L__BB0_14;
	and.b32  	%r3, %r24, 7;
	and.b32  	%r4, %r24, 3;
	and.b32  	%r5, %r24, 2147483640;
	and.b32  	%r6, %r24, 1;
	neg.s32 	%r7, %r5;
	mov.f32 	%f54, 0f00000000;
	mov.b32 	%r92, 0;
$L__BB0_2:
	setp.lt.u32 	%p8, %r24, 8;
	add.s32 	%r39, %r92, %r1;
	mad.lo.s32 	%r9, %r39, %r23, %r2;
	mul.lo.s32 	%r10, %r92, %r24;
	mov.b32 	%r96, 0;
	@%p8 bra 	$L__BB0_5;
	cvt.u64.u32 	%rd9, %r10;
	add.s64 	%rd10, %rd1, %rd9;
	add.s64 	%rd36, %rd10, 3;
	mov.u32 	%r93, %r9;
	mov.u32 	%r94, %r7;
$L__BB0_4:
	.pragma "nounroll";
	cvt.s64.s32 	%rd11, %r93;
	add.s64 	%rd12, %rd2, %rd11;
	ld.global.u8 	%r40, [%rd12];
	ld.global.u8 	%r41, [%rd36+-3];
	sub.s32 	%r42, %r40, %r41;
	cvt.rn.f32.s32 	%f18, %r42;
	fma.rn.f32 	%f19, %f18, %f18, %f54;
	ld.global.u8 	%r43, [%rd12+1];
	ld.global.u8 	%r44, [%rd36+-2];
	sub.s32 	%r45, %r43, %r44;
	cvt.rn.f32.s32 	%f20, %r45;
	fma.rn.f32 	%f21, %f20, %f20, %f19;
	ld.global.u8 	%r46, [%rd12+2];
	ld.global.u8 	%r47, [%rd36+-1];
	sub.s32 	%r48, %r46, %r47;
	cvt.rn.f32.s32 	%f22, %r48;
	fma.rn.f32 	%f23, %f22, %f22, %f21;
	ld.global.u8 	%r49, [%rd12+3];
	ld.global.u8 	%r50, [%rd36];
	sub.s32 	%r51, %r49, %r50;
	cvt.rn.f32.s32 	%f24, %r51;
	fma.rn.f32 	%f25, %f24, %f24, %f23;
	ld.global.u8 	%r52, [%rd12+4];
	ld.global.u8 	%r53, [%rd36+1];
	sub.s32 	%r54, %r52, %r53;
	cvt.rn.f32.s32 	%f26, %r54;
	fma.rn.f32 	%f27, %f26, %f26, %f25;
	ld.global.u8 	%r55, [%rd12+5];
	ld.global.u8 	%r56, [%rd36+2];
	sub.s32 	%r57, %r55, %r56;
	cvt.rn.f32.s32 	%f28, %r57;
	fma.rn.f32 	%f29, %f28, %f28, %f27;
	ld.global.u8 	%r58, [%rd12+6];
	ld.global.u8 	%r59, [%rd36+3];
	sub.s32 	%r60, %r58, %r59;
	cvt.rn.f32.s32 	%f30, %r60;
	fma.rn.f32 	%f31, %f30, %f30, %f29;
	ld.global.u8 	%r61, [%rd12+7];
	ld.global.u8 	%r62, [%rd36+4];
	sub.s32 	%r63, %r61, %r62;
	cvt.rn.f32.s32 	%f32, %r63;
	fma.rn.f32 	%f54, %f32, %f32, %f31;
	add.s32 	%r94, %r94, 8;
	add.s32 	%r93, %r93, 8;
	add.s64 	%rd36, %rd36, 8;
	setp.ne.s32 	%p9, %r94, 0;
	mov.u32 	%r96, %r5;
	@%p9 bra 	$L__BB0_4;
$L__BB0_5:
	setp.eq.s32 	%p10, %r3, 0;
	@%p10 bra 	$L__BB0_13;
	add.s32 	%r64, %r3, -1;
	setp.lt.u32 	%p11, %r64, 3;
	@%p11 bra 	$L__BB0_8;
	add.s32 	%r65, %r9, %r96;
	cvt.s64.s32 	%rd13, %r65;
	add.s64 	%rd14, %rd2, %rd13;
	ld.global.u8 	%r66, [%rd14];
	add.s32 	%r67, %r96, %r10;
	cvt.u64.u32 	%rd15, %r67;
	add.s64 	%rd16, %rd1, %rd15;
	ld.global.u8 	%r68, [%rd16];
	sub.s32 	%r69, %r66, %r68;
	cvt.rn.f32.s32 	%f34, %r69;
	fma.rn.f32 	%f35, %f34, %f34, %f54;
	ld.global.u8 	%r70, [%rd14+1];
	cvt.u64.u32 	%rd17, %r10;
	cvt.u64.u32 	%rd18, %r96;
	add.s64 	%rd19, %rd18, %rd17;
	add.s64 	%rd20, %rd1, %rd19;
	ld.global.u8 	%r71, [%rd20+1];
	sub.s32 	%r72, %r70, %r71;
	cvt.rn.f32.s32 	%f36, %r72;
	fma.rn.f32 	%f37, %f36, %f36, %f35;
	ld.global.u8 	%r73, [%rd14+2];
	ld.global.u8 	%r74, [%rd20+2];
	sub.s32 	%r75, %r73, %r74;
	cvt.rn.f32.s32 	%f38, %r75;
	fma.rn.f32 	%f39, %f38, %f38, %f37;
	ld.global.u8 	%r76, [%rd14+3];
	ld.global.u8 	%r77, [%rd20+3];
	sub.s32 	%r78, %r76, %r77;
	cvt.rn.f32.s32 	%f40, %r78;
	fma.rn.f32 	%f54, %f40, %f40, %f39;
	add.s32 	%r96, %r96, 4;
$L__BB0_8:
	setp.eq.s32 	%p12, %r4, 0;
	@%p12 bra 	$L__BB0_13;
	setp.eq.s32 	%p13, %r4, 1;
	@%p13 bra 	$L__BB0_11;
	add.s32 	%r79, %r9, %r96;
	cvt.s64.s32 	%rd21, %r79;
	add.s64 	%rd22, %rd2, %rd21;
	ld.global.u8 	%r80, [%rd22];
	add.s32 	%r81, %r96, %r10;
	cvt.u64.u32 	%rd23, %r81;
	add.s64 	%rd24, %rd1, %rd23;
	ld.global.u8 	%r82, [%rd24];
	sub.s32 	%r83, %r80, %r82;
	cvt.rn.f32.s32 	%f42, %r83;
	fma.rn.f32 	%f43, %f42, %f42, %f54;
	ld.global.u8 	%r84, [%rd22+1];
	cvt.u64.u32 	%rd25, %r10;
	cvt.u64.u32 	%rd26, %r96;
	add.s64 	%rd27, %rd26, %rd25;
	add.s64 	%rd28, %rd1, %rd27;
	ld.global.u8 	%r85, [%rd28+1];
	sub.s32 	%r86, %r84, %r85;
	cvt.rn.f32.s32 	%f44, %r86;
	fma.rn.f32 	%f54, %f44, %f44, %f43;
	add.s32 	%r96, %r96, 2;
$L__BB0_11:
	setp.eq.s32 	%p14, %r6, 0;
	@%p14 bra 	$L__BB0_13;
	add.s32 	%r87, %r9, %r96;
	cvt.s64.s32 	%rd29, %r87;
	add.s64 	%rd30, %rd2, %rd29;
	ld.global.u8 	%r88, [%rd30];
	add.s32 	%r89, %r96, %r10;
	cvt.u64.u32 	%rd31, %r89;
	add.s64 	%rd32, %rd1, %rd31;
	ld.global.u8 	%r90, [%rd32];
	sub.s32 	%r91, %r88, %r90;
	cvt.rn.f32.s32 	%f45, %r91;
	fma.rn.f32 	%f54, %f45, %f45, %f54;
$L__BB0_13:
	add.s32 	%r92, %r92, 1;
	setp.ne.s32 	%p15, %r92, %r25;
	@%p15 bra 	$L__BB0_2;
$L__BB0_14:
	mad.lo.s32 	%r21, %r23, %r1, %r2;
	setp.ge.s32 	%p16, %r21, %r22;
	@%p16 bra 	$L__BB0_16;
	cvta.to.global.u64 	%rd33, %rd6;
	mul.wide.s32 	%rd34, %r21, 4;
	add.s64 	%rd35, %rd33, %rd34;
	st.global.f32 	[%rd35], %f54;
$L__BB0_16:
	ret;

}
	// .globl	_Z20findMinInArrayKernelPfiS_Pi
.visible .entry _Z20findMinInArrayKernelPfiS_Pi(
	.param .u64 .ptr .align 1 _Z20findMinInArrayKernelPfiS_Pi_param_0,
	.param .u32 _Z20findMinInArrayKernelPfiS_Pi_param_1,
	.param .u64 .ptr .align 1 _Z20findMinInArrayKernelPfiS_Pi_param_2,
	.param .u64 .ptr .align 1 _Z20findMinInArrayKernelPfiS_Pi_param_3
)
{
	.reg .pred 	%p<8>;
	.reg .b32 	%r<24>;
	.reg .b32 	%f<15>;
	.reg .b64 	%rd<9>;
	// demoted variable
	.shared .align 4 .b8 _ZZ20findMinInArrayKernelPfiS_PiE5cache[4096];
	ld.param.u64 	%rd3, [_Z20findMinInArrayKernelPfiS_Pi_param_0];
	ld.param.u32 	%r10, [_Z20findMinInArrayKernelPfiS_Pi_param_1];
	ld.param.u64 	%rd4, [_Z20findMinInArrayKernelPfiS_Pi_param_2];
	ld.param.u64 	%rd5, [_Z20findMinInArrayKernelPfiS_Pi_param_3];
	cvta.to.global.u64 	%rd1, %rd5;
	mov.u32 	%r11, %ctaid.x;
	mov.u32 	%r23, %ntid.x;
	mov.u32 	%r2, %tid.x;
	mad.lo.s32 	%r3, %r11, %r23, %r2;
	setp.ge.u32 	%p1, %r3, %r10;
	mov.f32 	%f14, 0f00000000;
	@%p1 bra 	$L__BB1_3;
	mov.u32 	%r13, %nctaid.x;
	mul.lo.s32 	%r4, %r13, %r23;
	cvta.to.global.u64 	%rd2, %rd3;
	mov.b32 	%r22, 0;
	mov.f32 	%f14, 0f00000000;
$L__BB1_2:
	add.s32 	%r14, %r22, %r3;
	mul.wide.u32 	%rd6, %r14, 4;
	add.s64 	%rd7, %rd2, %rd6;
	ld.global.f32 	%f6, [%rd7];
	min.f32 	%f14, %f14, %f6;
	add.s32 	%r22, %r22, %r4;
	add.s32 	%r15, %r14, %r4;
	setp.lt.u32 	%p2, %r15, %r10;
	@%p2 bra 	$L__BB1_2;
$L__BB1_3:
	shl.b32 	%r16, %r2, 2;
	mov.u32 	%r17, _ZZ20findMinInArrayKernelPfiS_PiE5cache;
	add.s32 	%r7, %r17, %r16;
	st.shared.f32 	[%r7], %f14;
	bar.sync 	0;
	setp.lt.u32 	%p3, %r23, 2;
	@%p3 bra 	$L__BB1_7;
$L__BB1_4:
	shr.u32 	%r9, %r23, 1;
	setp.ge.u32 	%p4, %r2, %r9;
	@%p4 bra 	$L__BB1_6;
	ld.shared.f32 	%f7, [%r7];
	shl.b32 	%r18, %r9, 2;
	add.s32 	%r19, %r7, %r18;
	ld.shared.f32 	%f8, [%r19];
	min.f32 	%f9, %f7, %f8;
	st.shared.f32 	[%r7], %f9;
$L__BB1_6:
	bar.sync 	0;
	setp.gt.u32 	%p5, %r23, 3;
	mov.u32 	%r23, %r9;
	@%p5 bra 	$L__BB1_4;
$L__BB1_7:
	setp.ne.s32 	%p6, %r2, 0;
	@%p6 bra 	$L__BB1_10;
$L__BB1_8:
	atom.relaxed.global.cas.b32 	%r20, [%rd1], 0, 1;
	setp.ne.s32 	%p7, %r20, 0;
	@%p7 bra 	$L__BB1_8;
	cvta.to.global.u64 	%rd8, %rd4;
	ld.global.f32 	%f10, [%rd8];
	ld.shared.f32 	%f11, [_ZZ20findMinInArrayKernelPfiS_PiE5cache];
	min.f32 	%f12, %f10, %f11;
	st.global.f32 	[%rd8], %f12;
	atom.global.exch.b32 	%r21, [%rd1], 0;
$L__BB1_10:
	ret;

}


// ===== COMPILED SASS (sm_100) =====

	.target	sm_100

	.elftype	@"ET_EXEC"


//--------------------- .note.nv.tkinfo           --------------------------
	.section	.note.nv.tkinfo,"",@"SHT_NOTE"
	.sectionflags	@"SHF_NOTE_NV_TKINFO"
	.tkinfo
        /*0018*/ 	.word	0x00000002
        /*0030*/ 	.string	""
        /*0030*/ 	.string	"ptxas"
        /*0030*/ 	.string	"Cuda compilation tools, release 13.0, V13.0.88"
        /*0030*/ 	.string	"Build cuda_13.0.r13.0/compiler.36424714_0"
        /*0030*/ 	.string	"-arch sm_100 -m 64 "



//--------------------- .note.nv.cuinfo           --------------------------
	.section	.note.nv.cuinfo,"",@"SHT_NOTE"
	.sectionflags	@"SHF_NOTE_NV_CUINFO"
        /*0018*/ 	.short	0x0002
        /*001a*/ 	.short	0x0064
        /*001c*/ 	.short	0x0082
	.zero		2


//--------------------- .nv.info                  --------------------------
	.section	.nv.info,"",@"SHT_CUDA_INFO"
	.align	4


	//----- nvinfo : EIATTR_REGCOUNT
	.align		4
        /*0000*/ 	.byte	0x04, 0x2f
        /*0002*/ 	.short	(.L_1 - .L_0)
	.align		4
.L_0:
        /*0004*/ 	.word	index@(_Z16computeMSEKernelPfPhS0_iiiii)
        /*0008*/ 	.word	0x0000001f


	//----- nvinfo : EIATTR_FRAME_SIZE
	.align		4
.L_1:
        /*000c*/ 	.byte	0x04, 0x11
        /*000e*/ 	.short	(.L_3 - .L_2)
	.align		4
.L_2:
        /*0010*/ 	.word	index@(_Z16computeMSEKernelPfPhS0_iiiii)
        /*0014*/ 	.word	0x00000000


	//----- nvinfo : EIATTR_REGCOUNT
	.align		4
.L_3:
        /*0018*/ 	.byte	0x04, 0x2f
        /*001a*/ 	.short	(.L_5 - .L_4)
	.align		4
.L_4:
        /*001c*/ 	.word	index@(_Z20findMinInArrayKernelPfiS_Pi)
        /*0020*/ 	.word	0x00000010


	//----- nvinfo : EIATTR_FRAME_SIZE
	.align		4
.L_5:
        /*0024*/ 	.byte	0x04, 0x11
        /*0026*/ 	.short	(.L_7 - .L_6)
	.align		4
.L_6:
        /*0028*/ 	.word	index@(_Z20findMinInArrayKernelPfiS_Pi)
        /*002c*/ 	.word	0x00000000


	//----- nvinfo : EIATTR_MIN_STACK_SIZE
	.align		4
.L_7:
        /*0030*/ 	.byte	0x04, 0x12
        /*0032*/ 	.short	(.L_9 - .L_8)
	.align		4
.L_8:
        /*0034*/ 	.word	index@(_Z20findMinInArrayKernelPfiS_Pi)
        /*0038*/ 	.word	0x00000000


	//----- nvinfo : EIATTR_MIN_STACK_SIZE
	.align		4
.L_9:
        /*003c*/ 	.byte	0x04, 0x12
        /*003e*/ 	.short	(.L_11 - .L_10)
	.align		4
.L_10:
        /*0040*/ 	.word	index@(_Z16computeMSEKernelPfPhS0_iiiii)
        /*0044*/ 	.word	0x00000000
.L_11:


//--------------------- .nv.compat                --------------------------
	.section	.nv.compat,"",@"SHT_CUDA_COMPAT_INFO"
	.align	4
        /*0000*/ 	.byte	0x02, 0x09, 0x00, 0x00, 0x02, 0x02, 0x01, 0x00, 0x02, 0x05, 0x05, 0x00, 0x03, 0x07, 0x01, 0x01
        /*0010*/ 	.byte	0x02, 0x03, 0x00, 0x00, 0x02, 0x06, 0x01, 0x00, 0x04, 0x0b, 0x08, 0x00, 0x09, 0x00, 0x00, 0x00
        /*0020*/ 	.byte	0x00, 0x00, 0x00, 0x00


//--------------------- .nv.info._Z20findMinInArrayKernelPfiS_Pi --------------------------
	.section	.nv.info._Z20findMinInArrayKernelPfiS_Pi,"",@"SHT_CUDA_INFO"
	.sectionflags	@""
	.align	4


	//----- nvinfo : EIATTR_CUDA_API_VERSION
	.align		4
        /*0000*/ 	.byte	0x04, 0x37
        /*0002*/ 	.short	(.L_13 - .L_12)
.L_12:
        /*0004*/ 	.word	0x00000082


	//----- nvinfo : EIATTR_KPARAM_INFO
	.align		4
.L_13:
        /*0008*/ 	.byte	0x04, 0x17
        /*000a*/ 	.short	(.L_15 - .L_14)
.L_14:
        /*000c*/ 	.word	0x00000000
        /*0010*/ 	.short	0x0003
        /*0012*/ 	.short	0x0018
        /*0014*/ 	.byte	0x00, 0xf5, 0x21, 0x00


	//----- nvinfo : EIATTR_KPARAM_INFO
	.align		4
.L_15:
        /*0018*/ 	.byte	0x04, 0x17
        /*001a*/ 	.short	(.L_17 - .L_16)
.L_16:
        /*001c*/ 	.word	0x00000000
        /*0020*/ 	.short	0x0002
        /*0022*/ 	.short	0x0010
        /*0024*/ 	.byte	0x00, 0xf5, 0x21, 0x00


	//----- nvinfo : EIATTR_KPARAM_INFO
	.align		4
.L_17:
        /*0028*/ 	.byte	0x04, 0x17
        /*002a*/ 	.short	(.L_19 - .L_18)
.L_18:
        /*002c*/ 	.word	0x00000000
        /*0030*/ 	.short	0x0001
        /*0032*/ 	.short	0x0008
        /*0034*/ 	.byte	0x00, 0xf0, 0x11, 0x00


	//----- nvinfo : EIATTR_KPARAM_INFO
	.align		4
.L_19:
        /*0038*/ 	.byte	0x04, 0x17
        /*003a*/ 	.short	(.L_21 - .L_20)
.L_20:
        /*003c*/ 	.word	0x00000000
        /*0040*/ 	.short	0x0000
        /*0042*/ 	.short	0x0000
        /*0044*/ 	.byte	0x00, 0xf5, 0x21, 0x00


	//----- nvinfo : EIATTR_SPARSE_MMA_MASK
	.align		4
.L_21:
        /*0048*/ 	.byte	0x03, 0x50
        /*004a*/ 	.short	0x0000


	//----- nvinfo : EIATTR_MAXREG_COUNT
	.align		4
        /*004c*/ 	.byte	0x03, 0x1b
        /*004e*/ 	.short	0x00ff


	//----- nvinfo : EIATTR_NUM_BARRIERS
	.align		4
        /*0050*/ 	.byte	0x02, 0x4c
        /*0052*/ 	.byte	0x01
	.zero		1


	//----- nvinfo : EIATTR_MERCURY_ISA_VERSION
	.align		4
        /*0054*/ 	.byte	0x03, 0x5f
        /*0056*/ 	.short	0x0101


	//----- nvinfo : EIATTR_VRC_CTA_INIT_COUNT
	.align		4
        /*0058*/ 	.byte	0x02, 0x4a
	.zero		1
	.zero		1


	//----- nvinfo : EIATTR_EXIT_INSTR_OFFSETS
	.align		4
        /*005c*/ 	.byte	0x04, 0x1c
        /*005e*/ 	.short	(.L_23 - .L_22)


	//   ....[0]....
.L_22:
        /*0060*/ 	.word	0x000002d0


	//   ....[1]....
        /*0064*/ 	.word	0x00000400


	//----- nvinfo : EIATTR_CRS_STACK_SIZE
	.align		4
.L_23:
        /*0068*/ 	.byte	0x04, 0x1e
        /*006a*/ 	.short	(.L_25 - .L_24)
.L_24:
        /*006c*/ 	.word	0x00000000


	//----- nvinfo : EIATTR_CBANK_PARAM_SIZE
	.align		4
.L_25:
        /*0070*/ 	.byte	0x03, 0x19
        /*0072*/ 	.short	0x0020


	//----- nvinfo : EIATTR_PARAM_CBANK
	.align		4
        /*0074*/ 	.byte	0x04, 0x0a
        /*0076*/ 	.short	(.L_27 - .L_26)
	.align		4
.L_26:
        /*0078*/ 	.word	index@(.nv.constant0._Z20findMinInArrayKernelPfiS_Pi)
        /*007c*/ 	.short	0x0380
        /*007e*/ 	.short	0x0020


	//----- nvinfo : EIATTR_SW_WAR
	.align		4
.L_27:
        /*0080*/ 	.byte	0x04, 0x36
        /*0082*/ 	.short	(.L_29 - .L_28)
.L_28:
        /*0084*/ 	.word	0x00000008
.L_29:


//--------------------- .nv.info._Z16computeMSEKernelPfPhS0_iiiii --------------------------
	.section	.nv.info._Z16computeMSEKernelPfPhS0_iiiii,"",@"SHT_CUDA_INFO"
	.sectionflags	@""
	.align	4


	//----- nvinfo : EIATTR_CUDA_API_VERSION
	.align		4
        /*0000*/ 	.byte	0x04, 0x37
        /*0002*/ 	.short	(.L_31 - .L_30)
.L_30:
        /*0004*/ 	.word	0x00000082


	//----- nvinfo : EIATTR_KPARAM_INFO
	.align		4
.L_31:
        /*0008*/ 	.byte	0x04, 0x17
        /*000a*/ 	.short	(.L_33 - .L_32)
.L_32:
        /*000c*/ 	.word	0x00000000
        /*0010*/ 	.short	0x0007
        /*0012*/ 	.short	0x0028
        /*0014*/ 	.byte	0x00, 0xf0, 0x11, 0x00


	//----- nvinfo : EIATTR_KPARAM_INFO
	.align		4
.L_33:
        /*0018*/ 	.byte	0x04, 0x17
        /*001a*/ 	.short	(.L_35 - .L_34)
.L_34:
        /*001c*/ 	.word	0x00000000
        /*0020*/ 	.short	0x0006
        /*0022*/ 	.short	0x0024
        /*0024*/ 	.byte	0x00, 0xf0, 0x11, 0x00


	//----- nvinfo : EIATTR_KPARAM_INFO
	.align		4
.L_35:
        /*0028*/ 	.byte	0x04, 0x17
        /*002a*/ 	.short	(.L_37 - .L_36)
.L_36:
        /*002c*/ 	.word	0x00000000
        /*0030*/ 	.short	0x0005
        /*0032*/ 	.short	0x0020
        /*0034*/ 	.byte	0x00, 0xf0, 0x11, 0x00


	//----- nvinfo : EIATTR_KPARAM_INFO
	.align		4
.L_37:
        /*0038*/ 	.byte	0x04, 0x17
        /*003a*/ 	.short	(.L_39 - .L_38)
.L_38:
        /*003c*/ 	.word	0x00000000
        /*0040*/ 	.short	0x0004
        /*0042*/ 	.short	0x001c
        /*0044*/ 	.byte	0x00, 0xf0, 0x11, 0x00


	//----- nvinfo : EIATTR_KPARAM_INFO
	.align		4
.L_39:
        /*0048*/ 	.byte	0x04, 0x17
        /*004a*/ 	.short	(.L_41 - .L_40)
.L_40:
        /*004c*/ 	.word	0x00000000
        /*0050*/ 	.short	0x0003
        /*0052*/ 	.short	0x0018
        /*0054*/ 	.byte	0x00, 0xf0, 0x11, 0x00


	//----- nvinfo : EIATTR_KPARAM_INFO
	.align		4
.L_41:
        /*0058*/ 	.byte	0x04, 0x17
        /*005a*/ 	.short	(.L_43 - .L_42)
.L_42:
        /*005c*/ 	.word	0x00000000
        /*0060*/ 	.short	0x0002
        /*0062*/ 	.short	0x0010
        /*0064*/ 	.byte	0x00, 0xf5, 0x21, 0x00


	//----- nvinfo : EIATTR_KPARAM_INFO
	.align		4
.L_43:
        /*0068*/ 	.byte	0x04, 0x17
        /*006a*/ 	.short	(.L_45 - .L_44)
.L_44:
        /*006c*/ 	.word	0x00000000
        /*0070*/ 	.short	0x0001
        /*0072*/ 	.short	0x0008
        /*0074*/ 	.byte	0x00, 0xf5, 0x21, 0x00


	//----- nvinfo : EIATTR_KPARAM_INFO
	.align		4
.L_45:
        /*0078*/ 	.byte	0x04, 0x17
        /*007a*/ 	.short	(.L_47 - .L_46)
.L_46:
        /*007c*/ 	.word	0x00000000
        /*0080*/ 	.short	0x0000
        /*0082*/ 	.short	0x0000
        /*0084*/ 	.byte	0x00, 0xf5, 0x21, 0x00


	//----- nvinfo : EIATTR_SPARSE_MMA_MASK
	.align		4
.L_47:
        /*0088*/ 	.byte	0x03, 0x50
        /*008a*/ 	.short	0x0000


	//----- nvinfo : EIATTR_MAXREG_COUNT
	.align		4
        /*008c*/ 	.byte	0x03, 0x1b
        /*008e*/ 	.short	0x00ff


	//----- nvinfo : EIATTR_MERCURY_ISA_VERSION
	.align		4
        /*0090*/ 	.byte	0x03, 0x5f
        /*0092*/ 	.short	0x0101


	//----- nvinfo : EIATTR_VRC_CTA_INIT_COUNT
	.align		4
        /*0094*/ 	.byte	0x02, 0x4a
	.zero		1
	.zero		1


	//----- nvinfo : EIATTR_EXIT_INSTR_OFFSETS
	.align		4
        /*0098*/ 	.byte	0x04, 0x1c
        /*009a*/ 	.short	(.L_49 - .L_48)


	//   ....[0]....
.L_48:
        /*009c*/ 	.word	0x00000b40


	//   ....[1]....
        /*00a0*/ 	.word	0x00000b80


	//----- nvinfo : EIATTR_CRS_STACK_SIZE
	.align		4
.L_49:
        /*00a4*/ 	.byte	0x04, 0x1e
        /*00a6*/ 	.short	(.L_51 - .L_50)
.L_50:
        /*00a8*/ 	.word	0x00000000


	//----- nvinfo : EIATTR_CBANK_PARAM_SIZE
	.align		4
.L_51:
        /*00ac*/ 	.byte	0x03, 0x19
        /*00ae*/ 	.short	0x002c


	//----- nvinfo : EIATTR_PARAM_CBANK
	.align		4
        /*00b0*/ 	.byte	0x04, 0x0a
        /*00b2*/ 	.short	(.L_53 - .L_52)
	.align		4
.L_52:
        /*00b4*/ 	.word	index@(.nv.constant0._Z16computeMSEKernelPfPhS0_iiiii)
        /*00b8*/ 	.short	0x0380
        /*00ba*/ 	.short	0x002c


	//----- nvinfo : EIATTR_SW_WAR
	.align		4
.L_53:
        /*00bc*/ 	.byte	0x04, 0x36
        /*00be*/ 	.short	(.L_55 - .L_54)
.L_54:
        /*00c0*/ 	.word	0x00000008
.L_55:


//--------------------- .nv.callgraph             --------------------------
	.section	.nv.callgraph,"",@"SHT_CUDA_CALLGRAPH"
	.align	4
	.sectionentsize	8
	.align		4
        /*0000*/ 	.word	0x00000000
	.align		4
        /*0004*/ 	.word	0xffffffff
	.align		4
        /*0008*/ 	.word	0x00000000
	.align		4
        /*000c*/ 	.word	0xfffffffe
	.align		4
        /*0010*/ 	.word	0x00000000
	.align		4
        /*0014*/ 	.word	0xfffffffd
	.align		4
        /*0018*/ 	.word	0x00000000
	.align		4
        /*001c*/ 	.word	0xfffffffc


//--------------------- .text._Z20findMinInArrayKernelPfiS_Pi --------------------------
	.section	.text._Z20findMinInArrayKernelPfiS_Pi,"ax",@progbits
	.align	128
        .global         _Z20findMinInArrayKernelPfiS_Pi
        .type           _Z20findMinInArrayKernelPfiS_Pi,@function
        .size           _Z20findMinInArrayKernelPfiS_Pi,(.L_x_17 - _Z20findMinInArrayKernelPfiS_Pi)
        .other          _Z20findMinInArrayKernelPfiS_Pi,@"STO_CUDA_ENTRY STV_DEFAULT"
_Z20findMinInArrayKernelPfiS_Pi:
.text._Z20findMinInArrayKernelPfiS_Pi:
[----:B------:R-:W-:Y:S01]  /*0000*/  LDC R1, c[0x0][0x37c] ;  /* 0x0000df00ff017b82 */ /* 0x000fe20000000800 */
[----:B------:R-:W0:Y:S07]  /*0010*/  S2R R13, SR_TID.X ;  /* 0x00000000000d7919 */ /* 0x000e2e0000002100 */
[----:B------:R-:W0:Y:S01]  /*0020*/  S2UR UR4, SR_CTAID.X ;  /* 0x00000000000479c3 */ /* 0x000e220000002500 */
[----:B------:R-:W1:Y:S01]  /*0030*/  LDCU UR5, c[0x0][0x388] ;  /* 0x00007100ff0577ac */ /* 0x000e620008000800 */
[----:B------:R-:W-:Y:S01]  /*0040*/  BSSY.RECONVERGENT B0, `(.L_x_0) ;  /* 0x0000014000007945 */ /* 0x000fe20003800200 */
[----:B------:R-:W-:Y:S01]  /*0050*/  IMAD.MOV.U32 R7, RZ, RZ, RZ ;  /* 0x000000ffff077224 */ /* 0x000fe200078e00ff */
[----:B------:R-:W2:Y:S04]  /*0060*/  LDCU.64 UR6, c[0x0][0x358] ;  /* 0x00006b00ff0677ac */ /* 0x000ea80008000a00 */
[----:B------:R-:W0:Y:S02]  /*0070*/  LDC R6, c[0x0][0x360] ;  /* 0x0000d800ff067b82 */ /* 0x000e240000000800 */
[----:B0-----:R-:W-:-:S05]  /*0080*/  IMAD R0, R6, UR4, R13 ;  /* 0x0000000406007c24 */ /* 0x001fca000f8e020d */
[----:B-1----:R-:W-:-:S13]  /*0090*/  ISETP.GE.U32.AND P0, PT, R0, UR5, PT ;  /* 0x0000000500007c0c */ /* 0x002fda000bf06070 */
[----:B--2---:R-:W-:Y:S05]  /*00a0*/  @P0 BRA `(.L_x_1) ;  /* 0x0000000000340947 */ /* 0x004fea0003800000 */
[----:B------:R-:W0:Y:S01]  /*00b0*/  LDC.64 R4, c[0x0][0x380] ;  /* 0x0000e000ff047b82 */ /* 0x000e220000000a00 */
[----:B------:R-:W1:Y:S01]  /*00c0*/  LDCU UR4, c[0x0][0x370] ;  /* 0x00006e00ff0477ac */ /* 0x000e620008000800 */
[----:B------:R-:W-:Y:S02]  /*00d0*/  IMAD.MOV.U32 R9, RZ, RZ, RZ ;  /* 0x000000ffff097224 */ /* 0x000fe400078e00ff */
[----:B------:R-:W-:Y:S02]  /*00e0*/  IMAD.MOV.U32 R7, RZ, RZ, RZ ;  /* 0x000000ffff077224 */ /* 0x000fe400078e00ff */
[----:B-1----:R-:W-:-:S07]  /*00f0*/  IMAD R8, R6, UR4, RZ ;  /* 0x0000000406087c24 */ /* 0x002fce000f8e02ff */
.L_x_2:
[----:B------:R-:W-:-:S04]  /*0100*/  IMAD.IADD R11, R0, 0x1, R9 ;  /* 0x00000001000b7824 */ /* 0x000fc800078e0209 */
[----:B0-----:R-:W-:-:S06]  /*0110*/  IMAD.WIDE.U32 R2, R11, 0x4, R4 ;  /* 0x000000040b027825 */ /* 0x001fcc00078e0004 */
[----:B------:R-:W2:Y:S01]  /*0120*/  LDG.E R2, desc[UR6][R2.64] ;  /* 0x0000000602027981 */ /* 0x000ea2000c1e1900 */
[C---:B------:R-:W-:Y:S01]  /*0130*/  IMAD.IADD R11, R8.reuse, 0x1, R11 ;  /* 0x00000001080b7824 */ /* 0x040fe200078e020b */
[----:B------:R-:W-:-:S04]  /*0140*/  IADD3 R9, PT, PT, R8, R9, RZ ;  /* 0x0000000908097210 */ /* 0x000fc80007ffe0ff */
[----:B------:R-:W-:Y:S02]  /*0150*/  ISETP.GE.U32.AND P0, PT, R11, UR5, PT ;  /* 0x000000050b007c0c */ /* 0x000fe4000bf06070 */
[----:B--2---:R-:W-:-:S11]  /*0160*/  FMNMX R7, R2, R7, PT ;  /* 0x0000000702077209 */ /* 0x004fd60003800000 */
[----:B------:R-:W-:Y:S05]  /*0170*/  @!P0 BRA `(.L_x_2) ;  /* 0xfffffffc00e08947 */ /* 0x000fea000383ffff */
.L_x_1:
[----:B------:R-:W-:Y:S05]  /*0180*/  BSYNC.RECONVERGENT B0 ;  /* 0x0000000000007941 */ /* 0x000fea0003800200 */
.L_x_0:
[----:B------:R-:W0:Y:S01]  /*0190*/  S2UR UR5, SR_CgaCtaId ;  /* 0x00000000000579c3 */ /* 0x000e220000008800 */
[----:B------:R-:W-:Y:S01]  /*01a0*/  UMOV UR4, 0x400 ;  /* 0x0000040000047882 */ /* 0x000fe20000000000 */
[----:B------:R-:W-:Y:S02]  /*01b0*/  ISETP.GE.U32.AND P1, PT, R6, 0x2, PT ;  /* 0x000000020600780c */ /* 0x000fe40003f26070 */
[----:B------:R-:W-:Y:S01]  /*01c0*/  ISETP.NE.AND P0, PT, R13, RZ, PT ;  /* 0x000000ff0d00720c */ /* 0x000fe20003f05270 */
[----:B0-----:R-:W-:-:S06]  /*01d0*/  ULEA UR4, UR5, UR4, 0x18 ;  /* 0x0000000405047291 */ /* 0x001fcc000f8ec0ff */
[----:B------:R-:W-:-:S05]  /*01e0*/  LEA R0, R13, UR4, 0x2 ;  /* 0x000000040d007c11 */ /* 0x000fca000f8e10ff */
[----:B------:R0:W-:Y:S01]  /*01f0*/  STS [R0], R7 ;  /* 0x0000000700007388 */ /* 0x0001e20000000800 */
[----:B------:R-:W-:Y:S06]  /*0200*/  BAR.SYNC.DEFER_BLOCKING 0x0 ;  /* 0x0000000000007b1d */ /* 0x000fec0000010000 */
[----:B------:R-:W-:Y:S05]  /*0210*/  @!P1 BRA `(.L_x_3) ;  /* 0x00000000002c9947 */ /* 0x000fea0003800000 */
.L_x_4:
[----:B------:R-:W-:-:S04]  /*0220*/  SHF.R.U32.HI R4, RZ, 0x1, R6 ;  /* 0x00000001ff047819 */ /* 0x000fc80000011606 */
[----:B------:R-:W-:-:S13]  /*0230*/  ISETP.GE.U32.AND P1, PT, R13, R4, PT ;  /* 0x000000040d00720c */ /* 0x000fda0003f26070 */
[----:B------:R-:W-:Y:S01]  /*0240*/  @!P1 IMAD R3, R4, 0x4, R0 ;  /* 0x0000000404039824 */ /* 0x000fe200078e0200 */
[----:B------:R-:W-:Y:S05]  /*0250*/  @!P1 LDS R2, [R0] ;  /* 0x0000000000029984 */ /* 0x000fea0000000800 */
[----:B------:R-:W1:Y:S02]  /*0260*/  @!P1 LDS R3, [R3] ;  /* 0x0000000003039984 */ /* 0x000e640000000800 */
[----:B-1----:R-:W-:-:S05]  /*0270*/  @!P1 FMNMX R5, R2, R3, PT ;  /* 0x0000000302059209 */ /* 0x002fca0003800000 */
[----:B------:R1:W-:Y:S01]  /*0280*/  @!P1 STS [R0], R5 ;  /* 0x0000000500009388 */ /* 0x0003e20000000800 */
[----:B------:R-:W-:Y:S01]  /*0290*/  BAR.SYNC.DEFER_BLOCKING 0x0 ;  /* 0x0000000000007b1d */ /* 0x000fe20000010000 */
[----:B------:R-:W-:Y:S01]  /*02a0*/  ISETP.GT.U32.AND P1, PT, R6, 0x3, PT ;  /* 0x000000030600780c */ /* 0x000fe20003f24070 */
[----:B------:R-:W-:-:S12]  /*02b0*/  IMAD.MOV.U32 R6, RZ, RZ, R4 ;  /* 0x000000ffff067224 */ /* 0x000fd800078e0004 */
[----:B-1----:R-:W-:Y:S05]  /*02c0*/  @P1 BRA `(.L_x_4) ;  /* 0xfffffffc00d41947 */ /* 0x002fea000383ffff */
.L_x_3:
[----:B------:R-:W-:Y:S05]  /*02d0*/  @P0 EXIT ;  /* 0x000000000000094d */ /* 0x000fea0003800000 */
[----:B------:R-:W1:Y:S01]  /*02e0*/  LDC.64 R2, c[0x0][0x398] ;  /* 0x0000e600ff027b82 */ /* 0x000e620000000a00 */
[----:B------:R-:W-:Y:S01]  /*02f0*/  HFMA2 R5, -RZ, RZ, 0, 5.9604644775390625e-08 ;  /* 0x00000001ff057431 */ /* 0x000fe200000001ff */
[----:B------:R-:W-:Y:S06]  /*0300*/  BSSY B0, `(.L_x_5) ;  /* 0x0000006000007945 */ /* 0x000fec0003800000 */
.L_x_6:
[----:B------:R-:W-:Y:S01]  /*0310*/  IMAD.MOV.U32 R4, RZ, RZ, RZ ;  /* 0x000000ffff047224 */ /* 0x000fe200078e00ff */
[----:B------:R-:W-:Y:S05]  /*0320*/  YIELD ;  /* 0x0000000000007946 */ /* 0x000fea0003800000 */
[----:B01----:R-:W2:Y:S02]  /*0330*/  ATOMG.E.CAS.STRONG.GPU PT, R0, [R2], R4, R5 ;  /* 0x00000004020073a9 */ /* 0x003ea400001ee105 */
[----:B--2---:R-:W-:-:S13]  /*0340*/  ISETP.NE.AND P0, PT, R0, RZ, PT ;  /* 0x000000ff0000720c */ /* 0x004fda0003f05270 */
[----:B------:R-:W-:Y:S05]  /*0350*/  @P0 BRA `(.L_x_6) ;  /* 0xfffffffc00ec0947 */ /* 0x000fea000383ffff */
[----:B------:R-:W-:Y:S05]  /*0360*/  BSYNC B0 ;  /* 0x0000000000007941 */ /* 0x000fea0003800000 */
.L_x_5:
[----:B------:R-:W0:Y:S02]  /*0370*/  LDC.64 R4, c[0x0][0x390] ;  /* 0x0000e400ff047b82 */ /* 0x000e240000000a00 */
[----:B0-----:R-:W2:Y:S06]  /*0380*/  LDG.E R0, desc[UR6][R4.64] ;  /* 0x0000000604007981 */ /* 0x001eac000c1e1900 */
[----:B------:R-:W0:Y:S01]  /*0390*/  S2UR UR5, SR_CgaCtaId ;  /* 0x00000000000579c3 */ /* 0x000e220000008800 */
[----:B------:R-:W-:Y:S02]  /*03a0*/  UMOV UR4, 0x400 ;  /* 0x0000040000047882 */ /* 0x000fe40000000000 */
[----:B0-----:R-:W-:-:S09]  /*03b0*/  ULEA UR4, UR5, UR4, 0x18 ;  /* 0x0000000405047291 */ /* 0x001fd2000f8ec0ff */
[----:B------:R-:W2:Y:S02]  /*03c0*/  LDS R7, [UR4] ;  /* 0x00000004ff077984 */ /* 0x000ea40008000800 */
[----:B--2---:R-:W-:-:S05]  /*03d0*/  FMNMX R7, R0, R7, PT ;  /* 0x0000000700077209 */ /* 0x004fca0003800000 */
[----:B------:R-:W-:Y:S04]  /*03e0*/  STG.E desc[UR6][R4.64], R7 ;  /* 0x0000000704007986 */ /* 0x000fe8000c101906 */
[----:B------:R-:W-:Y:S01]  /*03f0*/  ATOMG.E.EXCH.STRONG.GPU PT, RZ, desc[UR6][R2.64], RZ ;  /* 0x800000ff02ff79a8 */ /* 0x000fe2000c1ef106 */
[----:B------:R-:W-:Y:S05]  /*0400*/  EXIT ;  /* 0x000000000000794d */ /* 0x000fea0003800000 */
.L_x_7:
[----:B------:R-:W-:-:S00]  /*0410*/  BRA `(.L_x_7) ;  /* 0xfffffffc00fc7947 */ /* 0x000fc0000383ffff */
[----:B------:R-:W-:-:S00]  /*0420*/  NOP ;  /* 0x0000000000007918 */ /* 0x000fc00000000000 */
        /* <DEDUP_REMOVED lines=13> */
.L_x_17:


//--------------------- .text._Z16computeMSEKernelPfPhS0_iiiii --------------------------
	.section	.text._Z16computeMSEKernelPfPhS0_iiiii,"ax",@progbits
	.align	128
        .global         _Z16computeMSEKernelPfPhS0_iiiii
        .type           _Z16computeMSEKernelPfPhS0_iiiii,@function
        .size           _Z16computeMSEKernelPfPhS0_iiiii,(.L_x_18 - _Z16computeMSEKernelPfPhS0_iiiii)
        .other          _Z16computeMSEKernelPfPhS0_iiiii,@"STO_CUDA_ENTRY STV_DEFAULT"
_Z16computeMSEKernelPfPhS0_iiiii:
.text._Z16computeMSEKernelPfPhS0_iiiii:
[----:B------:R-:W-:Y:S01]  /*0000*/  LDC R1, c[0x0][0x37c] ;  /* 0x0000df00ff017b82 */ /* 0x000fe20000000800 */
[----:B------:R-:W0:Y:S07]  /*0010*/  S2R R0, SR_TID.Y ;  /* 0x0000000000007919 */ /* 0x000e2e0000002200 */
[----:B------:R-:W0:Y:S01]  /*0020*/  S2UR UR4, SR_CTAID.Y ;  /* 0x00000000000479c3 */ /* 0x000e220000002600 */
[----:B------:R-:W1:Y:S01]  /*0030*/  LDCU UR5, c[0x0][0x39c] ;  /* 0x00007380ff0577ac */ /* 0x000e620008000800 */
[----:B------:R-:W-:Y:S01]  /*0040*/  BSSY.RECONVERGENT B0, `(.L_x_8) ;  /* 0x00000ac000007945 */ /* 0x000fe20003800200 */
[----:B------:R-:W2:Y:S01]  /*0050*/  S2R R6, SR_TID.X ;  /* 0x0000000000067919 */ /* 0x000ea20000002100 */
[----:B------:R-:W-:Y:S01]  /*0060*/  IMAD.MOV.U32 R19, RZ, RZ, RZ ;  /* 0x000000ffff137224 */ /* 0x000fe200078e00ff */
[----:B------:R-:W3:Y:S03]  /*0070*/  LDCU.64 UR8, c[0x0][0x358] ;  /* 0x00006b00ff0877ac */ /* 0x000ee60008000a00 */
[----:B------:R-:W0:Y:S08]  /*0080*/  LDC R3, c[0x0][0x364] ;  /* 0x0000d900ff037b82 */ /* 0x000e300000000800 */
[----:B------:R-:W4:Y:S01]  /*0090*/  LDC R9, c[0x0][0x3a8] ;  /* 0x0000ea00ff097b82 */ /* 0x000f220000000800 */
[----:B-1----:R-:W-:-:S07]  /*00a0*/  IMAD.U32 R7, RZ, RZ, UR5 ;  /* 0x00000005ff077e24 */ /* 0x002fce000f8e00ff */
[----:B------:R-:W1:Y:S01]  /*00b0*/  LDC.64 R10, c[0x0][0x3a0] ;  /* 0x0000e800ff0a7b82 */ /* 0x000e620000000a00 */
[----:B0-----:R-:W-:-:S07]  /*00c0*/  IMAD R0, R3, UR4, R0 ;  /* 0x0000000403007c24 */ /* 0x001fce000f8e0200 */
[----:B------:R-:W2:Y:S01]  /*00d0*/  S2UR UR4, SR_CTAID.X ;  /* 0x00000000000479c3 */ /* 0x000ea20000002500 */
[----:B----4-:R-:W-:-:S07]  /*00e0*/  IMAD.IADD R3, R0, 0x1, R9 ;  /* 0x0000000100037824 */ /* 0x010fce00078e0209 */
[----:B------:R-:W2:Y:S01]  /*00f0*/  LDC R5, c[0x0][0x360] ;  /* 0x0000d800ff057b82 */ /* 0x000ea20000000800 */
[----:B-1----:R-:W-:Y:S01]  /*0100*/  IMAD.IADD R2, R0, 0x1, R11 ;  /* 0x0000000100027824 */ /* 0x002fe200078e020b */
[----:B------:R-:W-:-:S04]  /*0110*/  ISETP.GE.AND P0, PT, R3, R10, PT ;  /* 0x0000000a0300720c */ /* 0x000fc80003f06270 */
[----:B------:R-:W-:-:S04]  /*0120*/  ISETP.GE.OR P0, PT, R2, R7, P0 ;  /* 0x000000070200720c */ /* 0x000fc80000706670 */
[----:B------:R-:W-:-:S04]  /*0130*/  ISETP.LT.OR P0, PT, R9, 0x1, P0 ;  /* 0x000000010900780c */ /* 0x000fc80000701670 */
[----:B------:R-:W-:Y:S01]  /*0140*/  ISETP.LT.OR P0, PT, R11, 0x1, P0 ;  /* 0x000000010b00780c */ /* 0x000fe20000701670 */
[----:B--2---:R-:W-:-:S12]  /*0150*/  IMAD R6, R5, UR4, R6 ;  /* 0x0000000405067c24 */ /* 0x004fd8000f8e0206 */
[----:B---3--:R-:W-:Y:S05]  /*0160*/  @P0 BRA `(.L_x_9) ;  /* 0x0000000800640947 */ /* 0x008fea0003800000 */
[C---:B------:R-:W-:Y:S01]  /*0170*/  LOP3.LUT R9, R11.reuse, 0x7ffffff8, RZ, 0xc0, !PT ;  /* 0x7ffffff80b097812 */ /* 0x040fe200078ec0ff */
[----:B------:R-:W-:Y:S01]  /*0180*/  HFMA2 R19, -RZ, RZ, 0, 0 ;  /* 0x00000000ff137431 */ /* 0x000fe200000001ff */
[C---:B------:R-:W-:Y:S01]  /*0190*/  LOP3.LUT R27, R11.reuse, 0x7, RZ, 0xc0, !PT ;  /* 0x000000070b1b7812 */ /* 0x040fe200078ec0ff */
[----:B------:R-:W-:Y:S01]  /*01a0*/  UMOV UR4, URZ ;  /* 0x000000ff00047c82 */ /* 0x000fe20008000000 */
[----:B------:R-:W-:Y:S01]  /*01b0*/  LOP3.LUT R10, R11, 0x3, RZ, 0xc0, !PT ;  /* 0x000000030b0a7812 */ /* 0x000fe200078ec0ff */
[----:B------:R-:W-:-:S07]  /*01c0*/  IMAD.MOV R11, RZ, RZ, -R9 ;  /* 0x000000ffff0b7224 */ /* 0x000fce00078e0a09 */
.L_x_15:
[----:B------:R-:W0:Y:S01]  /*01d0*/  LDCU UR13, c[0x0][0x3a4] ;  /* 0x00007480ff0d77ac */ /* 0x000e220008000800 */
[----:B------:R-:W-:Y:S01]  /*01e0*/  VIADD R12, R0, UR4 ;  /* 0x00000004000c7c36 */ /* 0x000fe20008000000 */
[----:B------:R-:W-:Y:S01]  /*01f0*/  MOV R13, RZ ;  /* 0x000000ff000d7202 */ /* 0x000fe20000000f00 */
[----:B------:R-:W1:Y:S01]  /*0200*/  LDCU UR6, c[0x0][0x39c] ;  /* 0x00007380ff0677ac */ /* 0x000e620008000800 */
[----:B------:R-:W2:Y:S01]  /*0210*/  LDCU UR5, c[0x0][0x3a8] ;  /* 0x00007500ff0577ac */ /* 0x000ea20008000800 */
[----:B0-----:R-:W-:Y:S02]  /*0220*/  UISETP.GE.U32.AND UP1, UPT, UR13, 0x8, UPT ;  /* 0x000000080d00788c */ /* 0x001fe4000bf26070 */
[----:B------:R-:W-:Y:S01]  /*0230*/  UIMAD UR12, UR4, UR13, URZ ;  /* 0x0000000d040c72a4 */ /* 0x000fe2000f8e02ff */
[----:B-1----:R-:W-:Y:S01]  /*0240*/  IMAD.U32 R7, RZ, RZ, UR6 ;  /* 0x00000006ff077e24 */ /* 0x002fe2000f8e00ff */
[----:B------:R-:W-:-:S03]  /*0250*/  UIADD3 UR4, UPT, UPT, UR4, 0x1, URZ ;  /* 0x0000000104047890 */ /* 0x000fc6000fffe0ff */
[----:B------:R-:W-:Y:S01]  /*0260*/  IMAD R12, R12, R7, R6 ;  /* 0x000000070c0c7224 */ /* 0x000fe200078e0206 */
[----:B--2---:R-:W-:Y:S01]  /*0270*/  UISETP.NE.AND UP0, UPT, UR4, UR5, UPT ;  /* 0x000000050400728c */ /* 0x004fe2000bf05270 */
[----:B------:R-:W-:Y:S10]  /*0280*/  BRA.U !UP1, `(.L_x_10) ;  /* 0x0000000109e87547 */ /* 0x000ff4000b800000 */
[----:B------:R-:W0:Y:S01]  /*0290*/  LDCU.64 UR6, c[0x0][0x390] ;  /* 0x00007200ff0677ac */ /* 0x000e220008000a00 */
[----:B------:R-:W-:Y:S02]  /*02a0*/  IMAD.MOV.U32 R8, RZ, RZ, R12 ;  /* 0x000000ffff087224 */ /* 0x000fe400078e000c */
[----:B------:R-:W-:Y:S01]  /*02b0*/  IMAD.MOV.U32 R14, RZ, RZ, R11 ;  /* 0x000000ffff0e7224 */ /* 0x000fe200078e000b */
[----:B------:R-:W1:Y:S01]  /*02c0*/  LDCU.64 UR10, c[0x0][0x388] ;  /* 0x00007100ff0a77ac */ /* 0x000e620008000a00 */
[----:B0-----:R-:W-:-:S04]  /*02d0*/  UIADD3 UR5, UP1, UPT, UR12, UR6, URZ ;  /* 0x000000060c057290 */ /* 0x001fc8000ff3e0ff */
[----:B------:R-:W-:-:S04]  /*02e0*/  UIADD3 UR5, UP2, UPT, UR5, 0x3, URZ ;  /* 0x0000000305057890 */ /* 0x000fc8000ff5e0ff */
[----:B------:R-:W-:Y:S02]  /*02f0*/  UIADD3.X UR6, UPT, UPT, URZ, URZ, UR7, UP2, UP1 ;  /* 0x000000ffff067290 */ /* 0x000fe400097e2407 */
[----:B------:R-:W-:-:S04]  /*0300*/  IMAD.U32 R2, RZ, RZ, UR5 ;  /* 0x00000005ff027e24 */ /* 0x000fc8000f8e00ff */
[----:B-1----:R-:W-:-:S07]  /*0310*/  MOV R3, UR6 ;  /* 0x0000000600037c02 */ /* 0x002fce0008000f00 */
.L_x_11:
[C---:B------:R-:W-:Y:S01]  /*0320*/  IADD3 R4, P0, PT, R8.reuse, UR10, RZ ;  /* 0x0000000a08047c10 */ /* 0x040fe2000ff1e0ff */
[----:B------:R-:W2:Y:S03]  /*0330*/  LDG.E.U8 R16, desc[UR8][R2.64+-0x3] ;  /* 0xfffffd0802107981 */ /* 0x000ea6000c1e1100 */
[----:B------:R-:W-:Y:S01]  /*0340*/  LEA.HI.X.SX32 R5, R8, UR11, 0x1, P0 ;  /* 0x0000000b08057c11 */ /* 0x000fe200080f0eff */
[----:B------:R-:W3:Y:S04]  /*0350*/  LDG.E.U8 R21, desc[UR8][R2.64+-0x2] ;  /* 0xfffffe0802157981 */ /* 0x000ee8000c1e1100 */
[----:B------:R-:W2:Y:S04]  /*0360*/  LDG.E.U8 R13, desc[UR8][R4.64] ;  /* 0x00000008040d7981 */ /* 0x000ea8000c1e1100 */
[----:B------:R-:W3:Y:S04]  /*0370*/  LDG.E.U8 R22, desc[UR8][R4.64+0x1] ;  /* 0x0000010804167981 */ /* 0x000ee8000c1e1100 */
[----:B------:R-:W4:Y:S04]  /*0380*/  LDG.E.U8 R20, desc[UR8][R4.64+0x2] ;  /* 0x0000020804147981 */ /* 0x000f28000c1e1100 */
[----:B------:R-:W5:Y:S04]  /*0390*/  LDG.E.U8 R18, desc[UR8][R4.64+0x3] ;  /* 0x0000030804127981 */ /* 0x000f68000c1e1100 */
[----:B------:R-:W5:Y:S04]  /*03a0*/  LDG.E.U8 R25, desc[UR8][R2.64] ;  /* 0x0000000802197981 */ /* 0x000f68000c1e1100 */
[----:B------:R-:W4:Y:S04]  /*03b0*/  LDG.E.U8 R17, desc[UR8][R4.64+0x4] ;  /* 0x0000040804117981 */ /* 0x000f28000c1e1100 */
[----:B------:R-:W4:Y:S04]  /*03c0*/  LDG.E.U8 R15, desc[UR8][R4.64+0x6] ;  /* 0x00000608040f7981 */ /* 0x000f28000c1e1100 */
[----:B------:R-:W4:Y:S04]  /*03d0*/  LDG.E.U8 R28, desc[UR8][R2.64+0x3] ;  /* 0x00000308021c7981 */ /* 0x000f28000c1e1100 */
[----:B------:R-:W4:Y:S01]  /*03e0*/  LDG.E.U8 R23, desc[UR8][R4.64+0x7] ;  /* 0x0000070804177981 */ /* 0x000f22000c1e1100 */
[----:B--2---:R-:W-:-:S03]  /*03f0*/  IMAD.IADD R24, R13, 0x1, -R16 ;  /* 0x000000010d187824 */ /* 0x004fc600078e0a10 */
[----:B------:R-:W2:Y:S02]  /*0400*/  LDG.E.U8 R13, desc[UR8][R2.64+-0x1] ;  /* 0xffffff08020d7981 */ /* 0x000ea4000c1e1100 */
[----:B------:R-:W-:Y:S02]  /*0410*/  I2FP.F32.S32 R26, R24 ;  /* 0x00000018001a7245 */ /* 0x000fe40000201400 */
[----:B------:R0:W2:Y:S04]  /*0420*/  LDG.E.U8 R16, desc[UR8][R4.64+0x5] ;  /* 0x0000050804107981 */ /* 0x0000a8000c1e1100 */
[----:B------:R-:W2:Y:S01]  /*0430*/  LDG.E.U8 R24, desc[UR8][R2.64+0x1] ;  /* 0x0000010802187981 */ /* 0x000ea2000c1e1100 */
[----:B------:R-:W-:-:S03]  /*0440*/  FFMA R26, R26, R26, R19 ;  /* 0x0000001a1a1a7223 */ /* 0x000fc60000000013 */
[----:B------:R-:W2:Y:S01]  /*0450*/  LDG.E.U8 R19, desc[UR8][R2.64+0x2] ;  /* 0x0000020802137981 */ /* 0x000ea2000c1e1100 */
[----:B---3--:R-:W-:-:S03]  /*0460*/  IMAD.IADD R21, R22, 0x1, -R21 ;  /* 0x0000000116157824 */ /* 0x008fc600078e0a15 */
[----:B------:R1:W3:Y:S02]  /*0470*/  LDG.E.U8 R22, desc[UR8][R2.64+0x4] ;  /* 0x0000040802167981 */ /* 0x0002e4000c1e1100 */
[----:B------:R-:W-:Y:S02]  /*0480*/  I2FP.F32.S32 R21, R21 ;  /* 0x0000001500157245 */ /* 0x000fe40000201400 */
[----:B-----5:R-:W-:-:S03]  /*0490*/  IADD3 R18, PT, PT, R18, -R25, RZ ;  /* 0x8000001912127210 */ /* 0x020fc60007ffe0ff */
[----:B------:R-:W-:Y:S01]  /*04a0*/  FFMA R26, R21, R21, R26 ;  /* 0x00000015151a7223 */ /* 0x000fe2000000001a */
[----:B0-----:R-:W-:Y:S02]  /*04b0*/  I2FP.F32.S32 R5, R18 ;  /* 0x0000001200057245 */ /* 0x001fe40000201400 */
[----:B------:R-:W-:Y:S01]  /*04c0*/  IADD3 R14, PT, PT, R14, 0x8, RZ ;  /* 0x000000080e0e7810 */ /* 0x000fe20007ffe0ff */
[----:B----4-:R-:W-:-:S03]  /*04d0*/  IMAD.IADD R15, R15, 0x1, -R28 ;  /* 0x000000010f0f7824 */ /* 0x010fc600078e0a1c */
[----:B------:R-:W-:Y:S02]  /*04e0*/  ISETP.NE.AND P0, PT, R14, RZ, PT ;  /* 0x000000ff0e00720c */ /* 0x000fe40003f05270 */
[----:B------:R-:W-:Y:S02]  /*04f0*/  I2FP.F32.S32 R15, R15 ;  /* 0x0000000f000f7245 */ /* 0x000fe40000201400 */
[----:B-1----:R-:W-:Y:S01]  /*0500*/  IADD3 R2, P1, PT, R2, 0x8, RZ ;  /* 0x0000000802027810 */ /* 0x002fe20007f3e0ff */
[----:B------:R-:W-:-:S04]  /*0510*/  VIADD R8, R8, 0x8 ;  /* 0x0000000808087836 */ /* 0x000fc80000000000 */
[----:B------:R-:W-:Y:S02]  /*0520*/  IMAD.X R3, RZ, RZ, R3, P1 ;  /* 0x000000ffff037224 */ /* 0x000fe400008e0603 */
[----:B--2---:R-:W-:-:S05]  /*0530*/  IMAD.IADD R13, R20, 0x1, -R13 ;  /* 0x00000001140d7824 */ /* 0x004fca00078e0a0d */
[----:B------:R-:W-:Y:S01]  /*0540*/  I2FP.F32.S32 R13, R13 ;  /* 0x0000000d000d7245 */ /* 0x000fe20000201400 */
[----:B------:R-:W-:-:S04]  /*0550*/  IMAD.IADD R17, R17, 0x1, -R24 ;  /* 0x0000000111117824 */ /* 0x000fc800078e0a18 */
[----:B------:R-:W-:Y:S01]  /*0560*/  FFMA R26, R13, R13, R26 ;  /* 0x0000000d0d1a7223 */ /* 0x000fe2000000001a */
[----:B------:R-:W-:Y:S01]  /*0570*/  IMAD.IADD R16, R16, 0x1, -R19 ;  /* 0x0000000110107824 */ /* 0x000fe200078e0a13 */
[----:B------:R-:W-:Y:S02]  /*0580*/  I2FP.F32.S32 R17, R17 ;  /* 0x0000001100117245 */ /* 0x000fe40000201400 */
[----:B------:R-:W-:Y:S02]  /*0590*/  FFMA R26, R5, R5, R26 ;  /* 0x00000005051a7223 */ /* 0x000fe4000000001a */
[----:B------:R-:W-:Y:S02]  /*05a0*/  I2FP.F32.S32 R5, R16 ;  /* 0x0000001000057245 */ /* 0x000fe40000201400 */
[----:B------:R-:W-:Y:S01]  /*05b0*/  FFMA R26, R17, R17, R26 ;  /* 0x00000011111a7223 */ /* 0x000fe2000000001a */
[----:B---3--:R-:W-:-:S03]  /*05c0*/  IMAD.IADD R22, R23, 0x1, -R22 ;  /* 0x0000000117167824 */ /* 0x008fc600078e0a16 */
[----:B------:R-:W-:Y:S02]  /*05d0*/  FFMA R26, R5, R5, R26 ;  /* 0x00000005051a7223 */ /* 0x000fe4000000001a */
[----:B------:R-:W-:Y:S02]  /*05e0*/  I2FP.F32.S32 R19, R22 ;  /* 0x0000001600137245 */ /* 0x000fe40000201400 */
[----:B------:R-:W-:-:S04]  /*05f0*/  FFMA R26, R15, R15, R26 ;  /* 0x0000000f0f1a7223 */ /* 0x000fc8000000001a */
[----:B------:R-:W-:Y:S01]  /*0600*/  FFMA R19, R19, R19, R26 ;  /* 0x0000001313137223 */ /* 0x000fe2000000001a */
[----:B------:R-:W-:Y:S06]  /*0610*/  @P0 BRA `(.L_x_11) ;  /* 0xfffffffc00400947 */ /* 0x000fec000383ffff */
[----:B------:R-:W-:-:S07]  /*0620*/  MOV R13, R9 ;  /* 0x00000009000d7202 */ /* 0x000fce0000000f00 */
.L_x_10:
[----:B------:R-:W-:-:S13]  /*0630*/  ISETP.NE.AND P0, PT, R27, RZ, PT ;  /* 0x000000ff1b00720c */ /* 0x000fda0003f05270 */
[----:B------:R-:W-:Y:S05]  /*0640*/  @!P0 BRA `(.L_x_12) ;  /* 0x0000000400288947 */ /* 0x000fea0003800000 */
[----:B------:R-:W-:Y:S01]  /*0650*/  VIADD R2, R27, 0xffffffff ;  /* 0xffffffff1b027836 */ /* 0x000fe20000000000 */
[----:B------:R-:W-:-:S04]  /*0660*/  ISETP.NE.AND P0, PT, R10, RZ, PT ;  /* 0x000000ff0a00720c */ /* 0x000fc80003f05270 */
[----:B------:R-:W-:-:S13]  /*0670*/  ISETP.GE.U32.AND P1, PT, R2, 0x3, PT ;  /* 0x000000030200780c */ /* 0x000fda0003f26070 */
[----:B------:R-:W-:Y:S05]  /*0680*/  @!P1 BRA `(.L_x_13) ;  /* 0x00000000007c9947 */ /* 0x000fea0003800000 */
[----:B------:R-:W0:Y:S01]  /*0690*/  LDC.64 R2, c[0x0][0x390] ;  /* 0x0000e400ff027b82 */ /* 0x000e220000000a00 */
[----:B------:R-:W1:Y:S01]  /*06a0*/  LDCU.64 UR6, c[0x0][0x388] ;  /* 0x00007100ff0677ac */ /* 0x000e620008000a00 */
[----:B------:R-:W-:Y:S02]  /*06b0*/  VIADD R15, R13, UR12 ;  /* 0x0000000c0d0f7c36 */ /* 0x000fe40008000000 */
[----:B------:R-:W-:-:S05]  /*06c0*/  IMAD.IADD R5, R12, 0x1, R13 ;  /* 0x000000010c057824 */ /* 0x000fca00078e020d */
[----:B-1----:R-:W-:-:S04]  /*06d0*/  IADD3 R4, P1, PT, R5, UR6, RZ ;  /* 0x0000000605047c10 */ /* 0x002fc8000ff3e0ff */
[----:B------:R-:W-:Y:S02]  /*06e0*/  LEA.HI.X.SX32 R5, R5, UR7, 0x1, P1 ;  /* 0x0000000705057c11 */ /* 0x000fe400088f0eff */
[----:B0-----:R-:W-:Y:S02]  /*06f0*/  IADD3 R14, P2, PT, R15, R2, RZ ;  /* 0x000000020f0e7210 */ /* 0x001fe40007f5e0ff */
[C---:B------:R-:W-:Y:S01]  /*0700*/  IADD3 R2, P3, P4, R13.reuse, UR12, R2 ;  /* 0x0000000c0d027c10 */ /* 0x040fe2000fc7e002 */
[----:B------:R-:W2:Y:S01]  /*0710*/  LDG.E.U8 R8, desc[UR8][R4.64] ;  /* 0x0000000804087981 */ /* 0x000ea2000c1e1100 */
[-C--:B------:R-:W-:Y:S02]  /*0720*/  IADD3.X R15, PT, PT, RZ, R3.reuse, RZ, P2, !PT ;  /* 0x00000003ff0f7210 */ /* 0x080fe400017fe4ff */
[----:B------:R-:W-:Y:S01]  /*0730*/  IADD3.X R3, PT, PT, RZ, R3, RZ, P3, P4 ;  /* 0x00000003ff037210 */ /* 0x000fe20001fe84ff */
[----:B------:R-:W3:Y:S04]  /*0740*/  LDG.E.U8 R16, desc[UR8][R4.64+0x1] ;  /* 0x0000010804107981 */ /* 0x000ee8000c1e1100 */
[----:B------:R-:W2:Y:S04]  /*0750*/  LDG.E.U8 R15, desc[UR8][R14.64] ;  /* 0x000000080e0f7981 */ /* 0x000ea8000c1e1100 */
[----:B------:R-:W3:Y:S04]  /*0760*/  LDG.E.U8 R17, desc[UR8][R2.64+0x1] ;  /* 0x0000010802117981 */ /* 0x000ee8000c1e1100 */
[----:B------:R-:W4:Y:S04]  /*0770*/  LDG.E.U8 R18, desc[UR8][R4.64+0x2] ;  /* 0x0000020804127981 */ /* 0x000f28000c1e1100 */
[----:B------:R-:W4:Y:S04]  /*0780*/  LDG.E.U8 R21, desc[UR8][R2.64+0x2] ;  /* 0x0000020802157981 */ /* 0x000f28000c1e1100 */
[----:B------:R-:W5:Y:S04]  /*0790*/  LDG.E.U8 R20, desc[UR8][R4.64+0x3] ;  /* 0x0000030804147981 */ /* 0x000f68000c1e1100 */
[----:B------:R-:W5:Y:S01]  /*07a0*/  LDG.E.U8 R23, desc[UR8][R2.64+0x3] ;  /* 0x0000030802177981 */ /* 0x000f62000c1e1100 */
[----:B------:R-:W-:-:S02]  /*07b0*/  VIADD R13, R13, 0x4 ;  /* 0x000000040d0d7836 */ /* 0x000fc40000000000 */
[----:B--2---:R-:W-:Y:S02]  /*07c0*/  IMAD.IADD R8, R8, 0x1, -R15 ;  /* 0x0000000108087824 */ /* 0x004fe400078e0a0f */
[----:B---3--:R-:W-:-:S03]  /*07d0*/  IMAD.IADD R16, R16, 0x1, -R17 ;  /* 0x0000000110107824 */ /* 0x008fc600078e0a11 */
[----:B------:R-:W-:Y:S02]  /*07e0*/  I2FP.F32.S32 R8, R8 ;  /* 0x0000000800087245 */ /* 0x000fe40000201400 */
[----:B------:R-:W-:-:S03]  /*07f0*/  I2FP.F32.S32 R15, R16 ;  /* 0x00000010000f7245 */ /* 0x000fc60000201400 */
[----:B------:R-:W-:Y:S01]  /*0800*/  FFMA R8, R8, R8, R19 ;  /* 0x0000000808087223 */ /* 0x000fe20000000013 */
[----:B----4-:R-:W-:-:S03]  /*0810*/  IMAD.IADD R18, R18, 0x1, -R21 ;  /* 0x0000000112127824 */ /* 0x010fc600078e0a15 */
[----:B------:R-:W-:Y:S02]  /*0820*/  FFMA R8, R15, R15, R8 ;  /* 0x0000000f0f087223 */ /* 0x000fe40000000008 */
[----:B------:R-:W-:Y:S02]  /*0830*/  I2FP.F32.S32 R17, R18 ;  /* 0x0000001200117245 */ /* 0x000fe40000201400 */
[----:B-----5:R-:W-:-:S03]  /*0840*/  IADD3 R20, PT, PT, R20, -R23, RZ ;  /* 0x8000001714147210 */ /* 0x020fc60007ffe0ff */
[----:B------:R-:W-:Y:S01]  /*0850*/  FFMA R8, R17, R17, R8 ;  /* 0x0000001111087223 */ /* 0x000fe20000000008 */
[----:B------:R-:W-:-:S05]  /*0860*/  I2FP.F32.S32 R19, R20 ;  /* 0x0000001400137245 */ /* 0x000fca0000201400 */
[----:B------:R-:W-:-:S07]  /*0870*/  FFMA R19, R19, R19, R8 ;  /* 0x0000001313137223 */ /* 0x000fce0000000008 */
.L_x_13:
[----:B------:R-:W-:Y:S05]  /*0880*/  @!P0 BRA `(.L_x_12) ;  /* 0x0000000000988947 */ /* 0x000fea0003800000 */
[----:B------:R-:W-:Y:S01]  /*0890*/  ISETP.NE.AND P0, PT, R10, 0x1, PT ;  /* 0x000000010a00780c */ /* 0x000fe20003f05270 */
[----:B------:R-:W-:-:S12]  /*08a0*/  ULOP3.LUT UP1, URZ, UR13, 0x1, URZ, 0xc0, !UPT ;  /* 0x000000010dff7892 */ /* 0x000fd8000f82c0ff */
        /* <DEDUP_REMOVED lines=14> */
[----:B------:R-:W3:Y:S01]  /*0990*/  LDG.E.U8 R3, desc[UR8][R2.64+0x1] ;  /* 0x0000010802037981 */ /* 0x000ee2000c1e1100 */
[----:B------:R-:W-:Y:S01]  /*09a0*/  IADD3 R13, PT, PT, R13, 0x2, RZ ;  /* 0x000000020d0d7810 */ /* 0x000fe20007ffe0ff */
[----:B--2---:R-:W-:-:S02]  /*09b0*/  IMAD.IADD R8, R8, 0x1, -R15 ;  /* 0x0000000108087824 */ /* 0x004fc400078e0a0f */
[----:B---3--:R-:W-:-:S03]  /*09c0*/  IMAD.IADD R16, R16, 0x1, -R3 ;  /* 0x0000000110107824 */ /* 0x008fc600078e0a03 */
[----:B------:R-:W-:Y:S02]  /*09d0*/  I2FP.F32.S32 R8, R8 ;  /* 0x0000000800087245 */ /* 0x000fe40000201400 */
[----:B------:R-:W-:-:S03]  /*09e0*/  I2FP.F32.S32 R16, R16 ;  /* 0x0000001000107245 */ /* 0x000fc60000201400 */
[----:B------:R-:W-:-:S04]  /*09f0*/  FFMA R19, R8, R8, R19 ;  /* 0x0000000808137223 */ /* 0x000fc80000000013 */
[----:B------:R-:W-:-:S07]  /*0a00*/  FFMA R19, R16, R16, R19 ;  /* 0x0000001010137223 */ /* 0x000fce0000000013 */
.L_x_14:
[----:B------:R-:W-:Y:S05]  /*0a10*/  BRA.U !UP1, `(.L_x_12) ;  /* 0x0000000109347547 */ /* 0x000fea000b800000 */
[----:B------:R-:W0:Y:S01]  /*0a20*/  LDCU.64 UR10, c[0x0][0x390] ;  /* 0x00007200ff0a77ac */ /* 0x000e220008000a00 */
[----:B------:R-:W-:Y:S02]  /*0a30*/  VIADD R4, R13, UR12 ;  /* 0x0000000c0d047c36 */ /* 0x000fe40008000000 */
[----:B------:R-:W-:Y:S01]  /*0a40*/  IMAD.IADD R12, R12, 0x1, R13 ;  /* 0x000000010c0c7824 */ /* 0x000fe200078e020d */
[----:B------:R-:W1:Y:S02]  /*0a50*/  LDCU.64 UR6, c[0x0][0x388] ;  /* 0x00007100ff0677ac */ /* 0x000e640008000a00 */
[----:B0-----:R-:W-:Y:S02]  /*0a60*/  IADD3 R4, P1, PT, R4, UR10, RZ ;  /* 0x0000000a04047c10 */ /* 0x001fe4000ff3e0ff */
[----:B-1----:R-:W-:Y:S02]  /*0a70*/  IADD3 R2, P0, PT, R12, UR6, RZ ;  /* 0x000000060c027c10 */ /* 0x002fe4000ff1e0ff */
[----:B------:R-:W-:-:S02]  /*0a80*/  IADD3.X R5, PT, PT, RZ, UR11, RZ, P1, !PT ;  /* 0x0000000bff057c10 */ /* 0x000fc40008ffe4ff */
[----:B------:R-:W-:-:S04]  /*0a90*/  LEA.HI.X.SX32 R3, R12, UR7, 0x1, P0 ;  /* 0x000000070c037c11 */ /* 0x000fc800080f0eff */
[----:B------:R-:W2:Y:S04]  /*0aa0*/  LDG.E.U8 R5, desc[UR8][R4.64] ;  /* 0x0000000804057981 */ /* 0x000ea8000c1e1100 */
[----:B------:R-:W2:Y:S02]  /*0ab0*/  LDG.E.U8 R2, desc[UR8][R2.64] ;  /* 0x0000000802027981 */ /* 0x000ea4000c1e1100 */
[----:B--2---:R-:W-:-:S05]  /*0ac0*/  IMAD.IADD R8, R2, 0x1, -R5 ;  /* 0x0000000102087824 */ /* 0x004fca00078e0a05 */
[----:B------:R-:W-:-:S05]  /*0ad0*/  I2FP.F32.S32 R8, R8 ;  /* 0x0000000800087245 */ /* 0x000fca0000201400 */
[----:B------:R-:W-:-:S07]  /*0ae0*/  FFMA R19, R8, R8, R19 ;  /* 0x0000000808137223 */ /* 0x000fce0000000013 */
.L_x_12:
[----:B------:R-:W-:Y:S05]  /*0af0*/  BRA.U UP0, `(.L_x_15) ;  /* 0xfffffff500b47547 */ /* 0x000fea000b83ffff */
.L_x_9:
[----:B------:R-:W-:Y:S05]  /*0b00*/  BSYNC.RECONVERGENT B0 ;  /* 0x0000000000007941 */ /* 0x000fea0003800200 */
.L_x_8:
[----:B------:R-:W0:Y:S01]  /*0b10*/  LDCU UR4, c[0x0][0x398] ;  /* 0x00007300ff0477ac */ /* 0x000e220008000800 */
[----:B------:R-:W-:-:S05]  /*0b20*/  IMAD R7, R0, R7, R6 ;  /* 0x0000000700077224 */ /* 0x000fca00078e0206 */
[----:B0-----:R-:W-:-:S13]  /*0b30*/  ISETP.GE.AND P0, PT, R7, UR4, PT ;  /* 0x0000000407007c0c */ /* 0x001fda000bf06270 */
[----:B------:R-:W-:Y:S05]  /*0b40*/  @P0 EXIT ;  /* 0x000000000000094d */ /* 0x000fea0003800000 */
[----:B------:R-:W0:Y:S02]  /*0b50*/  LDC.64 R2, c[0x0][0x380] ;  /* 0x0000e000ff027b82 */ /* 0x000e240000000a00 */
[----:B0-----:R-:W-:-:S05]  /*0b60*/  IMAD.WIDE R2, R7, 0x4, R2 ;  /* 0x0000000407027825 */ /* 0x001fca00078e0202 */
[----:B------:R-:W-:Y:S01]  /*0b70*/  STG.E desc[UR8][R2.64], R19 ;  /* 0x0000001302007986 */ /* 0x000fe2000c101908 */
[----:B------:R-:W-:Y:S05]  /*0b80*/  EXIT ;  /* 0x000000000000794d */ /* 0x000fea0003800000 */
.L_x_16:
        /* <DEDUP_REMOVED lines=15> */
.L_x_18:


//--------------------- .nv.shared._Z20findMinInArrayKernelPfiS_Pi --------------------------
	.section	.nv.shared._Z20findMinInArrayKernelPfiS_Pi,"aw",@nobits
	.sectionflags	@""
	.align	4
.nv.shared._Z20findMinInArrayKernelPfiS_Pi:
	.zero		5120


//--------------------- .nv.shared.reserved.0     --------------------------
	.section	.nv.shared.reserved.0,"aw",@nobits
	.weak		__nv_reservedSMEM_offset_0_alias
	.size		__nv_reservedSMEM_offset_0_alias, 0, 64
	.other		__nv_reservedSMEM_offset_0_alias,@"STO_CUDA_RESERVED_SHARED STV_DEFAULT"
__nv_reservedSMEM_offset_0_alias:
	.zero		0
	.zero		64


//--------------------- .nv.constant0._Z20findMinInArrayKernelPfiS_Pi --------------------------
	.section	.nv.constant0._Z20findMinInArrayKernelPfiS_Pi,"a",@progbits
	.sectionflags	@""
	.align	4
.nv.constant0._Z20findMinInArrayKernelPfiS_Pi:
	.zero		928


//--------------------- .nv.constant0._Z16computeMSEKernelPfPhS0_iiiii --------------------------
	.section	.nv.constant0._Z16computeMSEKernelPfPhS0_iiiii,"a",@progbits
	.sectionflags	@""
	.align	4
.nv.constant0._Z16computeMSEKernelPfPhS0_iiiii:
	.zero		940


//--------------------- SYMBOLS --------------------------

	.type		.nv.reservedSmem.offset0,@object
	.size		.nv.reservedSmem.offset0,0x4
	.type		.nv.reservedSmem.cap,@object
	.size		.nv.reservedSmem.cap,0x4
